	.headerflags	@"EF_CUDA_TEXMODE_UNIFIED EF_CUDA_64BIT_ADDRESS EF_CUDA_ACCELERATORS EF_CUDA_SM90 EF_CUDA_VIRTUAL_SM(EF_CUDA_SM90)"
	.elftype	@"ET_EXEC"


//--------------------- .nv.info                  --------------------------
	.section	.nv.info,"",@"SHT_CUDA_INFO"
	.align	4


	//----- nvinfo : EIATTR_REGCOUNT
	.align		4
        /*0000*/ 	.byte	0x04, 0x2f
        /*0002*/ 	.short	(.L_3 - .L_2)
	.align		4
.L_2:
        /*0004*/ 	.word	index@(triton_poi_fused__native_batch_norm_legit_no_training_convolution_hardtanh_91)
        /*0008*/ 	.word	0x0000001a


	//----- nvinfo : EIATTR_MIN_STACK_SIZE
	.align		4
.L_3:
        /*000c*/ 	.byte	0x04, 0x12
        /*000e*/ 	.short	(.L_5 - .L_4)
	.align		4
.L_4:
        /*0010*/ 	.word	index@(triton_poi_fused__native_batch_norm_legit_no_training_convolution_hardtanh_91)
        /*0014*/ 	.word	0x00000000


	//----- nvinfo : EIATTR_FRAME_SIZE
	.align		4
.L_5:
        /*0018*/ 	.byte	0x04, 0x11
        /*001a*/ 	.short	(.L_7 - .L_6)
	.align		4
.L_6:
        /*001c*/ 	.word	index@(triton_poi_fused__native_batch_norm_legit_no_training_convolution_hardtanh_91)
        /*0020*/ 	.word	0x00000000


	//----- nvinfo : EIATTR_MIN_STACK_SIZE
	.align		4
.L_7:
        /*0024*/ 	.byte	0x04, 0x12
        /*0026*/ 	.short	(.L_9 - .L_8)
	.align		4
.L_8:
        /*0028*/ 	.word	index@(triton_poi_fused__native_batch_norm_legit_no_training_convolution_hardtanh_91)
        /*002c*/ 	.word	0x00000000
.L_9:


//--------------------- .nv.info.triton_poi_fused__native_batch_norm_legit_no_training_convolution_hardtanh_91 --------------------------
	.section	.nv.info.triton_poi_fused__native_batch_norm_legit_no_training_convolution_hardtanh_91,"",@"SHT_CUDA_INFO"
	.sectionflags	@""
	.align	4


	//----- nvinfo : EIATTR_CUDA_API_VERSION
	.align		4
        /*0000*/ 	.byte	0x04, 0x37
        /*0002*/ 	.short	(.L_11 - .L_10)
.L_10:
        /*0004*/ 	.word	0x0000007c


	//----- nvinfo : EIATTR_KPARAM_INFO
	.align		4
.L_11:
        /*0008*/ 	.byte	0x04, 0x17
        /*000a*/ 	.short	(.L_13 - .L_12)
.L_12:
        /*000c*/ 	.word	0x00000000
        /*0010*/ 	.short	0x0007
        /*0012*/ 	.short	0x0038
        /*0014*/ 	.byte	0x00, 0xf0, 0x11, 0x00


	//----- nvinfo : EIATTR_KPARAM_INFO
	.align		4
.L_13:
        /*0018*/ 	.byte	0x04, 0x17
        /*001a*/ 	.short	(.L_15 - .L_14)
.L_14:
        /*001c*/ 	.word	0x00000000
        /*0020*/ 	.short	0x0006
        /*0022*/ 	.short	0x0030
        /*0024*/ 	.byte	0x00, 0xf4, 0x21, 0x00


	//----- nvinfo : EIATTR_KPARAM_INFO
	.align		4
.L_15:
        /*0028*/ 	.byte	0x04, 0x17
        /*002a*/ 	.short	(.L_17 - .L_16)
.L_16:
        /*002c*/ 	.word	0x00000000
        /*0030*/ 	.short	0x0005
        /*0032*/ 	.short	0x0028
        /*0034*/ 	.byte	0x00, 0xf4, 0x21, 0x00


	//----- nvinfo : EIATTR_KPARAM_INFO
	.align		4
.L_17:
        /*0038*/ 	.byte	0x04, 0x17
        /*003a*/ 	.short	(.L_19 - .L_18)
.L_18:
        /*003c*/ 	.word	0x00000000
        /*0040*/ 	.short	0x0004
        /*0042*/ 	.short	0x0020
        /*0044*/ 	.byte	0x00, 0xf4, 0x21, 0x00


	//----- nvinfo : EIATTR_KPARAM_INFO
	.align		4
.L_19:
        /*0048*/ 	.byte	0x04, 0x17
        /*004a*/ 	.short	(.L_21 - .L_20)
.L_20:
        /*004c*/ 	.word	0x00000000
        /*0050*/ 	.short	0x0003
        /*0052*/ 	.short	0x0018
        /*0054*/ 	.byte	0x00, 0xf4, 0x21, 0x00


	//----- nvinfo : EIATTR_KPARAM_INFO
	.align		4
.L_21:
        /*0058*/ 	.byte	0x04, 0x17
        /*005a*/ 	.short	(.L_23 - .L_22)
.L_22:
        /*005c*/ 	.word	0x00000000
        /*0060*/ 	.short	0x0002
        /*0062*/ 	.short	0x0010
        /*0064*/ 	.byte	0x00, 0xf4, 0x21, 0x00


	//----- nvinfo : EIATTR_KPARAM_INFO
	.align		4
.L_23:
        /*0068*/ 	.byte	0x04, 0x17
        /*006a*/ 	.short	(.L_25 - .L_24)
.L_24:
        /*006c*/ 	.word	0x00000000
        /*0070*/ 	.short	0x0001
        /*0072*/ 	.short	0x0008
        /*0074*/ 	.byte	0x00, 0xf4, 0x21, 0x00


	//----- nvinfo : EIATTR_KPARAM_INFO
	.align		4
.L_25:
        /*0078*/ 	.byte	0x04, 0x17
        /*007a*/ 	.short	(.L_27 - .L_26)
.L_26:
        /*007c*/ 	.word	0x00000000
        /*0080*/ 	.short	0x0000
        /*0082*/ 	.short	0x0000
        /*0084*/ 	.byte	0x00, 0xf4, 0x21, 0x00


	//----- nvinfo : EIATTR_SPARSE_MMA_MASK
	.align		4
.L_27:
        /*0088*/ 	.byte	0x03, 0x50
        /*008a*/ 	.short	0x0000


	//----- nvinfo : EIATTR_MAXREG_COUNT
	.align		4
        /*008c*/ 	.byte	0x03, 0x1b
        /*008e*/ 	.short	0x00ff


	//----- nvinfo : EIATTR_EXIT_INSTR_OFFSETS
	.align		4
        /*0090*/ 	.byte	0x04, 0x1c
        /*0092*/ 	.short	(.L_29 - .L_28)


	//   ....[0]....
.L_28:
        /*0094*/ 	.word	0x000004e0


	//   ....[1]....
        /*0098*/ 	.word	0x00000500


	//----- nvinfo : EIATTR_REQNTID
	.align		4
.L_29:
        /*009c*/ 	.byte	0x04, 0x10
        /*009e*/ 	.short	(.L_31 - .L_30)
.L_30:
        /*00a0*/ 	.word	0x00000080
        /*00a4*/ 	.word	0x00000001
        /*00a8*/ 	.word	0x00000001


	//----- nvinfo : EIATTR_CBANK_PARAM_SIZE
	.align		4
.L_31:
        /*00ac*/ 	.byte	0x03, 0x19
        /*00ae*/ 	.short	0x003c


	//----- nvinfo : EIATTR_PARAM_CBANK
	.align		4
        /*00b0*/ 	.byte	0x04, 0x0a
        /*00b2*/ 	.short	(.L_33 - .L_32)
	.align		4
.L_32:
        /*00b4*/ 	.word	index@(.nv.constant0.triton_poi_fused__native_batch_norm_legit_no_training_convolution_hardtanh_91)
        /*00b8*/ 	.short	0x0210
        /*00ba*/ 	.short	0x003c


	//----- nvinfo : EIATTR_SW_WAR
	.align		4
.L_33:
        /*00bc*/ 	.byte	0x04, 0x36
        /*00be*/ 	.short	(.L_35 - .L_34)
.L_34:
        /*00c0*/ 	.word	0x00000008
.L_35:


//--------------------- .nv.callgraph             --------------------------
	.section	.nv.callgraph,"",@"SHT_CUDA_CALLGRAPH"
	.align	4
	.sectionentsize	8
	.align		4
        /*0000*/ 	.word	0x00000000
	.align		4
        /*0004*/ 	.word	0xffffffff
	.align		4
        /*0008*/ 	.word	0x00000000
	.align		4
        /*000c*/ 	.word	0xfffffffe
	.align		4
        /*0010*/ 	.word	0x00000000
	.align		4
        /*0014*/ 	.word	0xfffffffd
	.align		4
        /*0018*/ 	.word	0x00000000
	.align		4
        /*001c*/ 	.word	0xfffffffc


//--------------------- .nv.constant4             --------------------------
	.section	.nv.constant4,"a",@progbits
	.align	8
	.align		8
.nv.constant4:
        /*0000*/ 	.dword	_$_str
	.align		8
        /*0008*/ 	.dword	_$_str_$_2


//--------------------- .text.triton_poi_fused__native_batch_norm_legit_no_training_convolution_hardtanh_91 --------------------------
	.section	.text.triton_poi_fused__native_batch_norm_legit_no_training_convolution_hardtanh_91,"ax",@progbits
	.align	128
        .global         triton_poi_fused__native_batch_norm_legit_no_training_convolution_hardtanh_91
        .type           triton_poi_fused__native_batch_norm_legit_no_training_convolution_hardtanh_91,@function
        .size           triton_poi_fused__native_batch_norm_legit_no_training_convolution_hardtanh_91,(.L_x_1 - triton_poi_fused__native_batch_norm_legit_no_training_convolution_hardtanh_91)
        .other          triton_poi_fused__native_batch_norm_legit_no_training_convolution_hardtanh_91,@"STO_CUDA_ENTRY STV_DEFAULT"
triton_poi_fused__native_batch_norm_legit_no_training_convolution_hardtanh_91:
.text.triton_poi_fused__native_batch_norm_legit_no_training_convolution_hardtanh_91:
[----:B------:R-:W0:Y:S01]  /*0000*/  LDC R1, c[0x0][0x28] ;  /* 0x00000a00ff017b82 */ /* 0x000e220000000800 */
[----:B------:R-:W1:Y:S07]  /*0010*/  S2R R0, SR_TID.X ;  /* 0x0000000000007919 */ /* 0x000e6e0000002100 */
[----:B------:R-:W2:Y:S01]  /*0020*/  LDC.64 R2, c[0x0][0x228] ;  /* 0x00008a00ff027b82 */ /* 0x000ea20000000a00 */
[----:B------:R-:W-:Y:S01]  /*0030*/  CS2R R6, SRZ ;  /* 0x0000000000067805 */ /* 0x000fe2000001ff00 */
[----:B------:R-:W-:Y:S01]  /*0040*/  ULDC.64 UR4, c[0x0][0x208] ;  /* 0x0000820000047ab9 */ /* 0x000fe20000000a00 */
[----:B------:R-:W3:Y:S05]  /*0050*/  S2R R5, SR_CTAID.X ;  /* 0x0000000000057919 */ /* 0x000eea0000002500 */
[----:B------:R-:W4:Y:S08]  /*0060*/  LDC.64 R16, c[0x0][0x218] ;  /* 0x00008600ff107b82 */ /* 0x000f300000000a00 */
[----:B------:R-:W5:Y:S08]  /*0070*/  LDC.64 R18, c[0x0][0x220] ;  /* 0x00008800ff127b82 */ /* 0x000f700000000a00 */
[----:B------:R-:W5:Y:S01]  /*0080*/  LDC.64 R20, c[0x0][0x230] ;  /* 0x00008c00ff147b82 */ /* 0x000f620000000a00 */
[----:B-1----:R-:W-:-:S07]  /*0090*/  SHF.L.U32 R0, R0, 0x1, RZ ;  /* 0x0000000100007819 */ /* 0x002fce00000006ff */
[----:B------:R-:W1:Y:S01]  /*00a0*/  LDC.64 R14, c[0x0][0x238] ;  /* 0x00008e00ff0e7b82 */ /* 0x000e620000000a00 */
[----:B------:R-:W-:-:S04]  /*00b0*/  LOP3.LUT R0, R0, 0xfe, RZ, 0xc0, !PT ;  /* 0x000000fe00007812 */ /* 0x000fc800078ec0ff */
[----:B---3--:R-:W-:-:S04]  /*00c0*/  LEA R0, R5, R0, 0x8 ;  /* 0x0000000005007211 */ /* 0x008fc800078e40ff */
[C---:B------:R-:W-:Y:S01]  /*00d0*/  ISETP.GE.AND P0, PT, R0.reuse, 0x3400, PT ;  /* 0x000034000000780c */ /* 0x040fe20003f06270 */
[----:B------:R-:W-:-:S05]  /*00e0*/  IMAD.HI R4, R0, 0x4ec4ec4f, RZ ;  /* 0x4ec4ec4f00047827 */ /* 0x000fca00078e02ff */
[----:B------:R-:W-:-:S04]  /*00f0*/  SHF.R.U32.HI R5, RZ, 0x1f, R4 ;  /* 0x0000001fff057819 */ /* 0x000fc80000011604 */
[----:B------:R-:W-:-:S05]  /*0100*/  LEA.HI.SX32 R5, R4, R5, 0x1c ;  /* 0x0000000504057211 */ /* 0x000fca00078fe2ff */
[----:B------:R-:W-:Y:S02]  /*0110*/  IMAD R12, R5, -0x34, R0 ;  /* 0xffffffcc050c7824 */ /* 0x000fe400078e0200 */
[----:B------:R-:W3:Y:S02]  /*0120*/  LDC.64 R4, c[0x0][0x210] ;  /* 0x00008400ff047b82 */ /* 0x000ee40000000a00 */
[----:B--2---:R-:W-:-:S05]  /*0130*/  IMAD.WIDE R2, R12, 0x4, R2 ;  /* 0x000000040c027825 */ /* 0x004fca00078e0202 */
[----:B------:R2:W3:Y:S01]  /*0140*/  @!P0 LDG.E.EL.64 R6, desc[UR4][R2.64] ;  /* 0x0000000402068981 */ /* 0x0004e2000c2e1b00 */
[----:B------:R-:W-:Y:S02]  /*0150*/  CS2R R8, SRZ ;  /* 0x0000000000087805 */ /* 0x000fe4000001ff00 */
[----:B------:R-:W-:Y:S01]  /*0160*/  CS2R R10, SRZ ;  /* 0x00000000000a7805 */ /* 0x000fe2000001ff00 */
[----:B----4-:R-:W-:-:S04]  /*0170*/  IMAD.WIDE R16, R12, 0x4, R16 ;  /* 0x000000040c107825 */ /* 0x010fc800078e0210 */
[C---:B-----5:R-:W-:Y:S01]  /*0180*/  IMAD.WIDE R18, R12.reuse, 0x4, R18 ;  /* 0x000000040c127825 */ /* 0x060fe200078e0212 */
[----:B------:R4:W5:Y:S01]  /*0190*/  @!P0 LDG.E.EL.64 R8, desc[UR4][R16.64] ;  /* 0x0000000410088981 */ /* 0x000962000c2e1b00 */
[----:B--2---:R-:W-:Y:S02]  /*01a0*/  CS2R R2, SRZ ;  /* 0x0000000000027805 */ /* 0x004fe4000001ff00 */
[----:B0-----:R-:W-:-:S04]  /*01b0*/  IMAD.WIDE R20, R12, 0x4, R20 ;  /* 0x000000040c147825 */ /* 0x001fc800078e0214 */
[----:B-1----:R-:W-:Y:S01]  /*01c0*/  IMAD.WIDE R22, R12, 0x4, R14 ;  /* 0x000000040c167825 */ /* 0x002fe200078e020e */
[----:B------:R-:W2:Y:S03]  /*01d0*/  @!P0 LDG.E.EL.64 R2, desc[UR4][R18.64] ;  /* 0x0000000412028981 */ /* 0x000ea6000c2e1b00 */
[----:B---3--:R-:W-:-:S05]  /*01e0*/  IMAD.WIDE R4, R0, 0x4, R4 ;  /* 0x0000000400047825 */ /* 0x008fca00078e0204 */
[----:B------:R-:W5:Y:S01]  /*01f0*/  @!P0 LDG.E.64 R10, desc[UR4][R4.64] ;  /* 0x00000004040a8981 */ /* 0x000f62000c1e1b00 */
[----:B------:R-:W-:Y:S02]  /*0200*/  CS2R R12, SRZ ;  /* 0x00000000000c7805 */ /* 0x000fe4000001ff00 */
[----:B------:R-:W-:-:S04]  /*0210*/  CS2R R14, SRZ ;  /* 0x00000000000e7805 */ /* 0x000fc8000001ff00 */
[----:B------:R-:W3:Y:S04]  /*0220*/  @!P0 LDG.E.EL.64 R12, desc[UR4][R20.64] ;  /* 0x00000004140c8981 */ /* 0x000ee8000c2e1b00 */
[----:B------:R-:W3:Y:S01]  /*0230*/  @!P0 LDG.E.EL.64 R14, desc[UR4][R22.64] ;  /* 0x00000004160e8981 */ /* 0x000ee2000c2e1b00 */
[----:B------:R-:W-:Y:S01]  /*0240*/  FADD R6, R6, 9.9999997473787516356e-06 ;  /* 0x3727c5ac06067421 */ /* 0x000fe20000000000 */
[----:B------:R-:W-:-:S03]  /*0250*/  FADD R7, R7, 9.9999997473787516356e-06 ;  /* 0x3727c5ac07077421 */ /* 0x000fc60000000000 */
[----:B----4-:R-:W0:Y:S08]  /*0260*/  MUFU.SQRT R16, R6 ;  /* 0x0000000600107308 */ /* 0x010e300000002000 */
[----:B------:R-:W1:Y:S01]  /*0270*/  MUFU.SQRT R17, R7 ;  /* 0x0000000700117308 */ /* 0x000e620000002000 */
[C---:B0-----:R-:W-:Y:S02]  /*0280*/  FSETP.GT.AND P1, PT, R16.reuse, 8.50705917302346158658e+37, PT ;  /* 0x7e8000001000780b */ /* 0x041fe40003f24000 */
[----:B------:R-:W-:-:S02]  /*0290*/  FSETP.GEU.AND P3, PT, R16, 1.175494350822287508e-38, PT ;  /* 0x008000001000780b */ /* 0x000fc40003f6e000 */
[C---:B-1----:R-:W-:Y:S02]  /*02a0*/  FSETP.GT.AND P2, PT, R17.reuse, 8.50705917302346158658e+37, PT ;  /* 0x7e8000001100780b */ /* 0x042fe40003f44000 */
[----:B------:R-:W-:-:S07]  /*02b0*/  FSETP.GEU.AND P4, PT, R17, 1.175494350822287508e-38, PT ;  /* 0x008000001100780b */ /* 0x000fce0003f8e000 */
[----:B------:R-:W-:Y:S01]  /*02c0*/  @P1 FMUL R16, R16, 0.25 ;  /* 0x3e80000010101820 */ /* 0x000fe20000400000 */
[----:B------:R-:W-:-:S03]  /*02d0*/  HFMA2.MMA R6, -RZ, RZ, 1.625, 0 ;  /* 0x3e800000ff067435 */ /* 0x000fc600000001ff */
[----:B------:R-:W-:Y:S01]  /*02e0*/  @!P3 FMUL R16, R16, 16777216 ;  /* 0x4b8000001010b820 */ /* 0x000fe20000400000 */
[----:B------:R-:W-:-:S04]  /*02f0*/  @P2 FMUL R17, R17, 0.25 ;  /* 0x3e80000011112820 */ /* 0x000fc80000400000 */
[----:B------:R-:W-:Y:S01]  /*0300*/  @!P4 FMUL R17, R17, 16777216 ;  /* 0x4b8000001111c820 */ /* 0x000fe20000400000 */
[----:B------:R-:W0:Y:S01]  /*0310*/  MUFU.RCP R16, R16 ;  /* 0x0000001000107308 */ /* 0x000e220000001000 */
[----:B------:R-:W-:-:S07]  /*0320*/  FSEL R7, R6, 1, P1 ;  /* 0x3f80000006077808 */ /* 0x000fce0000800000 */
[----:B------:R-:W1:Y:S01]  /*0330*/  MUFU.RCP R17, R17 ;  /* 0x0000001100117308 */ /* 0x000e620000001000 */
[----:B------:R-:W-:Y:S01]  /*0340*/  FSEL R6, R6, 1, P2 ;  /* 0x3f80000006067808 */ /* 0x000fe20001000000 */
[----:B------:R-:W-:Y:S01]  /*0350*/  @!P3 FMUL R7, R7, 16777216 ;  /* 0x4b8000000707b820 */ /* 0x000fe20000400000 */
[----:B-----5:R-:W-:Y:S01]  /*0360*/  FADD R8, R8, R10 ;  /* 0x0000000a08087221 */ /* 0x020fe20000000000 */
[----:B------:R-:W-:Y:S02]  /*0370*/  FADD R9, R9, R11 ;  /* 0x0000000b09097221 */ /* 0x000fe40000000000 */
[----:B------:R-:W-:Y:S01]  /*0380*/  @!P4 FMUL R6, R6, 16777216 ;  /* 0x4b8000000606c820 */ /* 0x000fe20000400000 */
[----:B0-----:R-:W-:Y:S01]  /*0390*/  FMUL R7, R16, R7 ;  /* 0x0000000710077220 */ /* 0x001fe20000400000 */
[----:B--2---:R-:W-:Y:S01]  /*03a0*/  FADD R2, R8, -R2 ;  /* 0x8000000208027221 */ /* 0x004fe20000000000 */
[----:B------:R-:W-:Y:S01]  /*03b0*/  FADD R3, R9, -R3 ;  /* 0x8000000309037221 */ /* 0x000fe20000000000 */
[----:B-1----:R-:W-:-:S02]  /*03c0*/  FMUL R6, R17, R6 ;  /* 0x0000000611067220 */ /* 0x002fc40000400000 */
[----:B------:R-:W-:Y:S02]  /*03d0*/  FMUL R7, R2, R7 ;  /* 0x0000000702077220 */ /* 0x000fe40000400000 */
[----:B------:R-:W-:Y:S02]  /*03e0*/  FMUL R6, R3, R6 ;  /* 0x0000000603067220 */ /* 0x000fe40000400000 */
[----:B---3--:R-:W-:Y:S01]  /*03f0*/  FFMA R7, R7, R12, R14 ;  /* 0x0000000c07077223 */ /* 0x008fe2000000000e */
[----:B------:R-:W0:Y:S01]  /*0400*/  LDC.64 R2, c[0x0][0x240] ;  /* 0x00009000ff027b82 */ /* 0x000e220000000a00 */
[----:B------:R-:W-:-:S03]  /*0410*/  FFMA R6, R6, R13, R15 ;  /* 0x0000000d06067223 */ /* 0x000fc6000000000f */
[C---:B------:R-:W-:Y:S02]  /*0420*/  FSETP.GTU.AND P1, PT, R7.reuse, RZ, PT ;  /* 0x000000ff0700720b */ /* 0x040fe40003f2c000 */
[C---:B------:R-:W-:Y:S02]  /*0430*/  FSETP.GTU.AND P2, PT, R6.reuse, RZ, PT ;  /* 0x000000ff0600720b */ /* 0x040fe40003f4c000 */
[----:B------:R-:W-:Y:S02]  /*0440*/  FSEL R10, R7, RZ, P1 ;  /* 0x000000ff070a7208 */ /* 0x000fe40000800000 */
[----:B------:R-:W-:Y:S02]  /*0450*/  FSEL R11, R6, RZ, P2 ;  /* 0x000000ff060b7208 */ /* 0x000fe40001000000 */
[C---:B------:R-:W-:Y:S02]  /*0460*/  FSETP.GEU.AND P1, PT, R10.reuse, 6, PT ;  /* 0x40c000000a00780b */ /* 0x040fe40003f2e000 */
[----:B------:R-:W-:Y:S01]  /*0470*/  FSETP.GEU.AND P2, PT, R11, 6, PT ;  /* 0x40c000000b00780b */ /* 0x000fe20003f4e000 */
[----:B------:R1:W-:Y:S01]  /*0480*/  @!P0 STG.E.64 desc[UR4][R4.64], R8 ;  /* 0x0000000804008986 */ /* 0x0003e2000c101b04 */
[----:B------:R-:W-:-:S02]  /*0490*/  FSETP.NAN.AND P3, PT, R10, R10, PT ;  /* 0x0000000a0a00720b */ /* 0x000fc40003f68000 */
[----:B------:R-:W-:Y:S01]  /*04a0*/  FSETP.NAN.AND P4, PT, R11, R11, PT ;  /* 0x0000000b0b00720b */ /* 0x000fe20003f88000 */
[----:B0-----:R-:W-:-:S06]  /*04b0*/  IMAD.WIDE R2, R0, 0x4, R2 ;  /* 0x0000000400027825 */ /* 0x001fcc00078e0202 */
[----:B------:R-:W-:Y:S02]  /*04c0*/  @P1 SEL R10, R10, 0x40c00000, P3 ;  /* 0x40c000000a0a1807 */ /* 0x000fe40001800000 */
[----:B------:R-:W-:Y:S01]  /*04d0*/  @P2 SEL R11, R11, 0x40c00000, P4 ;  /* 0x40c000000b0b2807 */ /* 0x000fe20002000000 */
[----:B------:R-:W-:Y:S06]  /*04e0*/  @P0 EXIT ;  /* 0x000000000000094d */ /* 0x000fec0003800000 */
[----:B------:R-:W-:Y:S01]  /*04f0*/  STG.E.64 desc[UR4][R2.64], R10 ;  /* 0x0000000a02007986 */ /* 0x000fe2000c101b04 */
[----:B------:R-:W-:Y:S05]  /*0500*/  EXIT ;  /* 0x000000000000794d */ /* 0x000fea0003800000 */
.L_x_0:
[----:B------:R-:W-:-:S00]  /*0510*/  BRA `(.L_x_0) ;  /* 0xfffffffc00fc7947 */ /* 0x000fc0000383ffff */
[----:B------:R-:W-:-:S00]  /*0520*/  NOP ;  /* 0x0000000000007918 */ /* 0x000fc00000000000 */
        /* <DEDUP_REMOVED lines=13> */
.L_x_1:


//--------------------- .nv.global.init           --------------------------
	.section	.nv.global.init,"aw",@progbits
.nv.global.init:
	.type		_$_str,@object
	.size		_$_str,(_$_str_$_2 - _$_str)
_$_str:
        /*0000*/ 	.byte	0x5f, 0x5f, 0x43, 0x55, 0x44, 0x41, 0x5f, 0x46, 0x54, 0x5a, 0x00
	.type		_$_str_$_2,@object
	.size		_$_str_$_2,(.L_1 - _$_str_$_2)
_$_str_$_2:
        /*000b*/ 	.byte	0x5f, 0x5f, 0x43, 0x55, 0x44, 0x41, 0x5f, 0x50, 0x52, 0x45, 0x43, 0x5f, 0x53, 0x51, 0x52, 0x54
        /*001b*/ 	.byte	0x00
.L_1:


//--------------------- .nv.constant0.triton_poi_fused__native_batch_norm_legit_no_training_convolution_hardtanh_91 --------------------------
	.section	.nv.constant0.triton_poi_fused__native_batch_norm_legit_no_training_convolution_hardtanh_91,"a",@progbits
	.sectionflags	@""
	.align	4
.nv.constant0.triton_poi_fused__native_batch_norm_legit_no_training_convolution_hardtanh_91:
	.zero		588
